.version 6.5
.target sm_30
.address_size 64

.visible .entry addc_cc2(
	.param .u64 input,
	.param .u64 output
)
{
	.reg .u64 	    in_addr;
    .reg .u64 	    out_addr;
    .reg .b32 	    unused;

    .reg .b32 	    carry_out_1;
    .reg .b32 	    carry_out_2;

    ld.param.u64    out_addr, [output];

    // set CC.CF
    add.cc.s32      unused, 4294967295, 4294967295;
    // overflow when doing a + b, but not CC.CF
    addc.cc.s32     unused, 4294967292, 4294967292;
    // write carry
    addc.s32        carry_out_1, 0, 0;
    // overflow when doing b + CC.CF, but not a
    addc.cc.s32     unused, 0, 4294967295;
    // write carry
    addc.s32        carry_out_2, 0, 0;

    st.s32          [out_addr], carry_out_1;
    st.s32          [out_addr+4], carry_out_2;
	ret;
}


// ===== COMPILED SASS (sm_100) =====

	.target	sm_100

	.elftype	@"ET_EXEC"


//--------------------- .note.nv.tkinfo           --------------------------
	.section	.note.nv.tkinfo,"",@"SHT_NOTE"
	.sectionflags	@"SHF_NOTE_NV_TKINFO"
	.tkinfo
        /*0018*/ 	.word	0x00000002
        /*0030*/ 	.string	""
        /*0030*/ 	.string	"ptxas"
        /*0030*/ 	.string	"Cuda compilation tools, release 13.0, V13.0.88"
        /*0030*/ 	.string	"Build cuda_13.0.r13.0/compiler.36424714_0"
        /*0030*/ 	.string	"-arch sm_100 "



//--------------------- .note.nv.cuinfo           --------------------------
	.section	.note.nv.cuinfo,"",@"SHT_NOTE"
	.sectionflags	@"SHF_NOTE_NV_CUINFO"
        /*0018*/ 	.short	0x0002
        /*001a*/ 	.short	0x001e
        /*001c*/ 	.short	0x0082
	.zero		2


//--------------------- .nv.info                  --------------------------
	.section	.nv.info,"",@"SHT_CUDA_INFO"
	.align	4


	//----- nvinfo : EIATTR_REGCOUNT
	.align		4
        /*0000*/ 	.byte	0x04, 0x2f
        /*0002*/ 	.short	(.L_1 - .L_0)
	.align		4
.L_0:
        /*0004*/ 	.word	index@(addc_cc2)
        /*0008*/ 	.word	0x0000000a


	//----- nvinfo : EIATTR_FRAME_SIZE
	.align		4
.L_1:
        /*000c*/ 	.byte	0x04, 0x11
        /*000e*/ 	.short	(.L_3 - .L_2)
	.align		4
.L_2:
        /*0010*/ 	.word	index@(addc_cc2)
        /*0014*/ 	.word	0x00000000


	//----- nvinfo : EIATTR_MIN_STACK_SIZE
	.align		4
.L_3:
        /*0018*/ 	.byte	0x04, 0x12
        /*001a*/ 	.short	(.L_5 - .L_4)
	.align		4
.L_4:
        /*001c*/ 	.word	index@(addc_cc2)
        /*0020*/ 	.word	0x00000000
.L_5:


//--------------------- .nv.compat                --------------------------
	.section	.nv.compat,"",@"SHT_CUDA_COMPAT_INFO"
	.align	4
        /*0000*/ 	.byte	0x02, 0x09, 0x00, 0x00, 0x02, 0x02, 0x01, 0x00, 0x02, 0x05, 0x05, 0x00, 0x03, 0x07, 0x01, 0x01
        /*0010*/ 	.byte	0x02, 0x03, 0x00, 0x00, 0x02, 0x06, 0x01, 0x00, 0x04, 0x0b, 0x08, 0x00, 0x09, 0x00, 0x00, 0x00
        /*0020*/ 	.byte	0x00, 0x00, 0x00, 0x00


//--------------------- .nv.info.addc_cc2         --------------------------
	.section	.nv.info.addc_cc2,"",@"SHT_CUDA_INFO"
	.sectionflags	@""
	.align	4


	//----- nvinfo : EIATTR_CUDA_API_VERSION
	.align		4
        /*0000*/ 	.byte	0x04, 0x37
        /*0002*/ 	.short	(.L_7 - .L_6)
.L_6:
        /*0004*/ 	.word	0x00000082


	//----- nvinfo : EIATTR_KPARAM_INFO
	.align		4
.L_7:
        /*0008*/ 	.byte	0x04, 0x17
        /*000a*/ 	.short	(.L_9 - .L_8)
.L_8:
        /*000c*/ 	.word	0x00000000
        /*0010*/ 	.short	0x0001
        /*0012*/ 	.short	0x0008
        /*0014*/ 	.byte	0x00, 0xf0, 0x21, 0x00


	//----- nvinfo : EIATTR_KPARAM_INFO
	.align		4
.L_9:
        /*0018*/ 	.byte	0x04, 0x17
        /*001a*/ 	.short	(.L_11 - .L_10)
.L_10:
        /*001c*/ 	.word	0x00000000
        /*0020*/ 	.short	0x0000
        /*0022*/ 	.short	0x0000
        /*0024*/ 	.byte	0x00, 0xf0, 0x21, 0x00


	//----- nvinfo : EIATTR_SPARSE_MMA_MASK
	.align		4
.L_11:
        /*0028*/ 	.byte	0x03, 0x50
        /*002a*/ 	.short	0x0000


	//----- nvinfo : EIATTR_MAXREG_COUNT
	.align		4
        /*002c*/ 	.byte	0x03, 0x1b
        /*002e*/ 	.short	0x00ff


	//----- nvinfo : EIATTR_MERCURY_ISA_VERSION
	.align		4
        /*0030*/ 	.byte	0x03, 0x5f
        /*0032*/ 	.short	0x0101


	//----- nvinfo : EIATTR_VRC_CTA_INIT_COUNT
	.align		4
        /*0034*/ 	.byte	0x02, 0x4a
	.zero		1
	.zero		1


	//----- nvinfo : EIATTR_EXIT_INSTR_OFFSETS
	.align		4
        /*0038*/ 	.byte	0x04, 0x1c
        /*003a*/ 	.short	(.L_13 - .L_12)


	//   ....[0]....
.L_12:
        /*003c*/ 	.word	0x000000a0


	//----- nvinfo : EIATTR_CBANK_PARAM_SIZE
	.align		4
.L_13:
        /*0040*/ 	.byte	0x03, 0x19
        /*0042*/ 	.short	0x0010


	//----- nvinfo : EIATTR_PARAM_CBANK
	.align		4
        /*0044*/ 	.byte	0x04, 0x0a
        /*0046*/ 	.short	(.L_15 - .L_14)
	.align		4
.L_14:
        /*0048*/ 	.word	index@(.nv.constant0.addc_cc2)
        /*004c*/ 	.short	0x0380
        /*004e*/ 	.short	0x0010


	//----- nvinfo : EIATTR_SW_WAR
	.align		4
.L_15:
        /*0050*/ 	.byte	0x04, 0x36
        /*0052*/ 	.short	(.L_17 - .L_16)
.L_16:
        /*0054*/ 	.word	0x00000008
.L_17:


//--------------------- .nv.callgraph             --------------------------
	.section	.nv.callgraph,"",@"SHT_CUDA_CALLGRAPH"
	.align	4
	.sectionentsize	8
	.align		4
        /*0000*/ 	.word	0x00000000
	.align		4
        /*0004*/ 	.word	0xffffffff
	.align		4
        /*0008*/ 	.word	0x00000000
	.align		4
        /*000c*/ 	.word	0xfffffffe
	.align		4
        /*0010*/ 	.word	0x00000000
	.align		4
        /*0014*/ 	.word	0xfffffffd
	.align		4
        /*0018*/ 	.word	0x00000000
	.align		4
        /*001c*/ 	.word	0xfffffffc


//--------------------- .text.addc_cc2            --------------------------
	.section	.text.addc_cc2,"ax",@progbits
	.align	128
        .global         addc_cc2
        .type           addc_cc2,@function
        .size           addc_cc2,(.L_x_1 - addc_cc2)
        .other          addc_cc2,@"STO_CUDA_ENTRY STV_DEFAULT"
addc_cc2:
.text.addc_cc2:
[----:B------:R-:W-:Y:S08]  /*0000*/  LDC R1, c[0x0][0x37c] ;  /* 0x0000df00ff017b82 */ /* 0x000ff00000000800 */
[----:B------:R-:W0:Y:S01]  /*0010*/  LDC.64 R2, c[0x0][0x388] ;  /* 0x0000e200ff027b82 */ /* 0x000e220000000a00 */
[----:B------:R-:W0:Y:S01]  /*0020*/  LDCU.64 UR4, c[0x0][0x358] ;  /* 0x00006b00ff0477ac */ /* 0x000e220008000a00 */
[----:B------:R-:W-:-:S05]  /*0030*/  IMAD.MOV.U32 R0, RZ, RZ, -0x4 ;  /* 0xfffffffcff007424 */ /* 0x000fca00078e00ff */
[----:B------:R-:W-:-:S04]  /*0040*/  IADD3.X RZ, P0, PT, R0, -0x4, RZ, PT, !PT ;  /* 0xfffffffc00ff7810 */ /* 0x000fc80003f1e4ff */
[----:B------:R-:W-:Y:S02]  /*0050*/  IADD3.X RZ, P1, PT, RZ, -0x1, RZ, P0, !PT ;  /* 0xffffffffffff7810 */ /* 0x000fe4000073e4ff */
[----:B------:R-:W-:Y:S02]  /*0060*/  SEL R5, RZ, 0x1, !P0 ;  /* 0x00000001ff057807 */ /* 0x000fe40004000000 */
[----:B------:R-:W-:-:S03]  /*0070*/  SEL R7, RZ, 0x1, !P1 ;  /* 0x00000001ff077807 */ /* 0x000fc60004800000 */
[----:B0-----:R-:W-:Y:S04]  /*0080*/  ST.E desc[UR4][R2.64], R5 ;  /* 0x0000000502007985 */ /* 0x001fe8000c101904 */
[----:B------:R-:W-:Y:S01]  /*0090*/  ST.E desc[UR4][R2.64+0x4], R7 ;  /* 0x0000040702007985 */ /* 0x000fe2000c101904 */
[----:B------:R-:W-:Y:S05]  /*00a0*/  EXIT ;  /* 0x000000000000794d */ /* 0x000fea0003800000 */
.L_x_0:
[----:B------:R-:W-:-:S00]  /*00b0*/  BRA `(.L_x_0) ;  /* 0xfffffffc00fc7947 */ /* 0x000fc0000383ffff */
[----:B------:R-:W-:-:S00]  /*00c0*/  NOP ;  /* 0x0000000000007918 */ /* 0x000fc00000000000 */
        /* <DEDUP_REMOVED lines=11> */
.L_x_1:


//--------------------- .nv.shared.reserved.0     --------------------------
	.section	.nv.shared.reserved.0,"aw",@nobits
	.weak		__nv_reservedSMEM_offset_0_alias
	.size		__nv_reservedSMEM_offset_0_alias, 0, 64
	.other		__nv_reservedSMEM_offset_0_alias,@"STO_CUDA_RESERVED_SHARED STV_DEFAULT"
__nv_reservedSMEM_offset_0_alias:
	.zero		0
	.zero		64


//--------------------- .nv.constant0.addc_cc2    --------------------------
	.section	.nv.constant0.addc_cc2,"a",@progbits
	.sectionflags	@""
	.align	4
.nv.constant0.addc_cc2:
	.zero		912


//--------------------- SYMBOLS --------------------------

	.type		.nv.reservedSmem.offset0,@object
	.size		.nv.reservedSmem.offset0,0x4
